//
// Generated by NVIDIA NVVM Compiler
//
// Compiler Build ID: CL-36424714
// Cuda compilation tools, release 13.0, V13.0.88
// Based on NVVM 20.0.0
//

.version 9.0
.target sm_100
.address_size 64

	// .globl	_Z10matMulWMMAP6__halfS0_Pf

.visible .entry _Z10matMulWMMAP6__halfS0_Pf(
	.param .u64 .ptr .align 1 _Z10matMulWMMAP6__halfS0_Pf_param_0,
	.param .u64 .ptr .align 1 _Z10matMulWMMAP6__halfS0_Pf_param_1,
	.param .u64 .ptr .align 1 _Z10matMulWMMAP6__halfS0_Pf_param_2
)
{
	.reg .pred 	%p<58>;
	.reg .b32 	%r<173>;
	.reg .b32 	%f<210>;
	.reg .b64 	%rd<37>;

	ld.param.u64 	%rd4, [_Z10matMulWMMAP6__halfS0_Pf_param_2];
	cvta.to.global.u64 	%rd1, %rd4;
	mov.u32 	%r8, %ctaid.y;
	mov.u32 	%r9, %ntid.y;
	mov.u32 	%r10, %tid.y;
	mad.lo.s32 	%r1, %r8, %r9, %r10;
	mov.u32 	%r11, %ctaid.x;
	mov.u32 	%r12, %tid.x;
	mad.lo.s32 	%r2, %r11, %r11, %r12;
	sub.s32 	%r3, 4096, %r12;
	sub.s32 	%r4, 4096, %r10;
	mov.f32 	%f146, 0f00000000;
	mov.b32 	%r172, 64;
	mov.f32 	%f147, %f146;
	mov.f32 	%f148, %f146;
	mov.f32 	%f149, %f146;
	mov.f32 	%f150, %f146;
	mov.f32 	%f151, %f146;
	mov.f32 	%f152, %f146;
	mov.f32 	%f153, %f146;
$L__BB0_1:
	setp.gt.s32 	%p1, %r2, 4095;
	setp.gt.u32 	%p2, %r1, 4095;
	add.s32 	%r13, %r172, -64;
	setp.ge.u32 	%p3, %r13, %r3;
	or.pred  	%p4, %p2, %p3;
	or.pred  	%p5, %p1, %p4;
	setp.ge.u32 	%p6, %r13, %r4;
	or.pred  	%p7, %p5, %p6;
	@%p7 bra 	$L__BB0_3;
	ld.param.u64 	%rd29, [_Z10matMulWMMAP6__halfS0_Pf_param_1];
	ld.param.u64 	%rd21, [_Z10matMulWMMAP6__halfS0_Pf_param_0];
	cvta.to.global.u64 	%rd5, %rd21;
	mov.b32 	%r16, 16;
	wmma.load.a.sync.aligned.col.m16n16k16.global.f16 	{%r17, %r18, %r19, %r20, %r21, %r22, %r23, %r24}, [%rd5], %r16;
	cvta.to.global.u64 	%rd6, %rd29;
	wmma.load.b.sync.aligned.row.m16n16k16.global.f16 	{%r25, %r26, %r27, %r28, %r29, %r30, %r31, %r32}, [%rd6], %r16;
	wmma.mma.sync.aligned.col.row.m16n16k16.f32.f32 {%f153, %f152, %f151, %f150, %f149, %f148, %f147, %f146}, {%r17, %r18, %r19, %r20, %r21, %r22, %r23, %r24}, {%r25, %r26, %r27, %r28, %r29, %r30, %r31, %r32}, {%f153, %f152, %f151, %f150, %f149, %f148, %f147, %f146};
	wmma.store.d.sync.aligned.row.m16n16k16.global.f32 	[%rd1], {%f153, %f152, %f151, %f150, %f149, %f148, %f147, %f146}, %r16;
$L__BB0_3:
	setp.gt.s32 	%p8, %r2, 4095;
	setp.gt.u32 	%p9, %r1, 4095;
	add.s32 	%r33, %r172, -48;
	setp.ge.u32 	%p10, %r33, %r3;
	or.pred  	%p11, %p9, %p10;
	or.pred  	%p12, %p8, %p11;
	setp.ge.u32 	%p13, %r33, %r4;
	or.pred  	%p14, %p12, %p13;
	@%p14 bra 	$L__BB0_5;
	ld.param.u64 	%rd30, [_Z10matMulWMMAP6__halfS0_Pf_param_1];
	ld.param.u64 	%rd22, [_Z10matMulWMMAP6__halfS0_Pf_param_0];
	cvta.to.global.u64 	%rd7, %rd22;
	mov.b32 	%r36, 16;
	wmma.load.a.sync.aligned.col.m16n16k16.global.f16 	{%r37, %r38, %r39, %r40, %r41, %r42, %r43, %r44}, [%rd7], %r36;
	cvta.to.global.u64 	%rd8, %rd30;
	wmma.load.b.sync.aligned.row.m16n16k16.global.f16 	{%r45, %r46, %r47, %r48, %r49, %r50, %r51, %r52}, [%rd8], %r36;
	wmma.mma.sync.aligned.col.row.m16n16k16.f32.f32 {%f153, %f152, %f151, %f150, %f149, %f148, %f147, %f146}, {%r37, %r38, %r39, %r40, %r41, %r42, %r43, %r44}, {%r45, %r46, %r47, %r48, %r49, %r50, %r51, %r52}, {%f153, %f152, %f151, %f150, %f149, %f148, %f147, %f146};
	wmma.store.d.sync.aligned.row.m16n16k16.global.f32 	[%rd1], {%f153, %f152, %f151, %f150, %f149, %f148, %f147, %f146}, %r36;
$L__BB0_5:
	setp.gt.s32 	%p15, %r2, 4095;
	setp.gt.u32 	%p16, %r1, 4095;
	add.s32 	%r53, %r172, -32;
	setp.ge.u32 	%p17, %r53, %r3;
	or.pred  	%p18, %p16, %p17;
	or.pred  	%p19, %p15, %p18;
	setp.ge.u32 	%p20, %r53, %r4;
	or.pred  	%p21, %p19, %p20;
	@%p21 bra 	$L__BB0_7;
	ld.param.u64 	%rd31, [_Z10matMulWMMAP6__halfS0_Pf_param_1];
	ld.param.u64 	%rd23, [_Z10matMulWMMAP6__halfS0_Pf_param_0];
	cvta.to.global.u64 	%rd9, %rd23;
	mov.b32 	%r56, 16;
	wmma.load.a.sync.aligned.col.m16n16k16.global.f16 	{%r57, %r58, %r59, %r60, %r61, %r62, %r63, %r64}, [%rd9], %r56;
	cvta.to.global.u64 	%rd10, %rd31;
	wmma.load.b.sync.aligned.row.m16n16k16.global.f16 	{%r65, %r66, %r67, %r68, %r69, %r70, %r71, %r72}, [%rd10], %r56;
	wmma.mma.sync.aligned.col.row.m16n16k16.f32.f32 {%f153, %f152, %f151, %f150, %f149, %f148, %f147, %f146}, {%r57, %r58, %r59, %r60, %r61, %r62, %r63, %r64}, {%r65, %r66, %r67, %r68, %r69, %r70, %r71, %r72}, {%f153, %f152, %f151, %f150, %f149, %f148, %f147, %f146};
	wmma.store.d.sync.aligned.row.m16n16k16.global.f32 	[%rd1], {%f153, %f152, %f151, %f150, %f149, %f148, %f147, %f146}, %r56;
$L__BB0_7:
	setp.gt.s32 	%p22, %r2, 4095;
	setp.gt.u32 	%p23, %r1, 4095;
	add.s32 	%r73, %r172, -16;
	setp.ge.u32 	%p24, %r73, %r3;
	or.pred  	%p25, %p23, %p24;
	or.pred  	%p26, %p22, %p25;
	setp.ge.u32 	%p27, %r73, %r4;
	or.pred  	%p28, %p26, %p27;
	@%p28 bra 	$L__BB0_9;
	ld.param.u64 	%rd32, [_Z10matMulWMMAP6__halfS0_Pf_param_1];
	ld.param.u64 	%rd24, [_Z10matMulWMMAP6__halfS0_Pf_param_0];
	cvta.to.global.u64 	%rd11, %rd24;
	mov.b32 	%r76, 16;
	wmma.load.a.sync.aligned.col.m16n16k16.global.f16 	{%r77, %r78, %r79, %r80, %r81, %r82, %r83, %r84}, [%rd11], %r76;
	cvta.to.global.u64 	%rd12, %rd32;
	wmma.load.b.sync.aligned.row.m16n16k16.global.f16 	{%r85, %r86, %r87, %r88, %r89, %r90, %r91, %r92}, [%rd12], %r76;
	wmma.mma.sync.aligned.col.row.m16n16k16.f32.f32 {%f153, %f152, %f151, %f150, %f149, %f148, %f147, %f146}, {%r77, %r78, %r79, %r80, %r81, %r82, %r83, %r84}, {%r85, %r86, %r87, %r88, %r89, %r90, %r91, %r92}, {%f153, %f152, %f151, %f150, %f149, %f148, %f147, %f146};
	wmma.store.d.sync.aligned.row.m16n16k16.global.f32 	[%rd1], {%f153, %f152, %f151, %f150, %f149, %f148, %f147, %f146}, %r76;
$L__BB0_9:
	setp.gt.s32 	%p29, %r2, 4095;
	setp.gt.u32 	%p30, %r1, 4095;
	setp.ge.u32 	%p31, %r172, %r3;
	or.pred  	%p32, %p30, %p31;
	or.pred  	%p33, %p29, %p32;
	setp.ge.u32 	%p34, %r172, %r4;
	or.pred  	%p35, %p33, %p34;
	@%p35 bra 	$L__BB0_11;
	ld.param.u64 	%rd33, [_Z10matMulWMMAP6__halfS0_Pf_param_1];
	ld.param.u64 	%rd25, [_Z10matMulWMMAP6__halfS0_Pf_param_0];
	cvta.to.global.u64 	%rd13, %rd25;
	mov.b32 	%r95, 16;
	wmma.load.a.sync.aligned.col.m16n16k16.global.f16 	{%r96, %r97, %r98, %r99, %r100, %r101, %r102, %r103}, [%rd13], %r95;
	cvta.to.global.u64 	%rd14, %rd33;
	wmma.load.b.sync.aligned.row.m16n16k16.global.f16 	{%r104, %r105, %r106, %r107, %r108, %r109, %r110, %r111}, [%rd14], %r95;
	wmma.mma.sync.aligned.col.row.m16n16k16.f32.f32 {%f153, %f152, %f151, %f150, %f149, %f148, %f147, %f146}, {%r96, %r97, %r98, %r99, %r100, %r101, %r102, %r103}, {%r104, %r105, %r106, %r107, %r108, %r109, %r110, %r111}, {%f153, %f152, %f151, %f150, %f149, %f148, %f147, %f146};
	wmma.store.d.sync.aligned.row.m16n16k16.global.f32 	[%rd1], {%f153, %f152, %f151, %f150, %f149, %f148, %f147, %f146}, %r95;
$L__BB0_11:
	setp.gt.s32 	%p36, %r2, 4095;
	setp.gt.u32 	%p37, %r1, 4095;
	add.s32 	%r112, %r172, 16;
	setp.ge.u32 	%p38, %r112, %r3;
	or.pred  	%p39, %p37, %p38;
	or.pred  	%p40, %p36, %p39;
	setp.ge.u32 	%p41, %r112, %r4;
	or.pred  	%p42, %p40, %p41;
	@%p42 bra 	$L__BB0_13;
	ld.param.u64 	%rd34, [_Z10matMulWMMAP6__halfS0_Pf_param_1];
	ld.param.u64 	%rd26, [_Z10matMulWMMAP6__halfS0_Pf_param_0];
	cvta.to.global.u64 	%rd15, %rd26;
	mov.b32 	%r115, 16;
	wmma.load.a.sync.aligned.col.m16n16k16.global.f16 	{%r116, %r117, %r118, %r119, %r120, %r121, %r122, %r123}, [%rd15], %r115;
	cvta.to.global.u64 	%rd16, %rd34;
	wmma.load.b.sync.aligned.row.m16n16k16.global.f16 	{%r124, %r125, %r126, %r127, %r128, %r129, %r130, %r131}, [%rd16], %r115;
	wmma.mma.sync.aligned.col.row.m16n16k16.f32.f32 {%f153, %f152, %f151, %f150, %f149, %f148, %f147, %f146}, {%r116, %r117, %r118, %r119, %r120, %r121, %r122, %r123}, {%r124, %r125, %r126, %r127, %r128, %r129, %r130, %r131}, {%f153, %f152, %f151, %f150, %f149, %f148, %f147, %f146};
	wmma.store.d.sync.aligned.row.m16n16k16.global.f32 	[%rd1], {%f153, %f152, %f151, %f150, %f149, %f148, %f147, %f146}, %r115;
$L__BB0_13:
	setp.gt.s32 	%p43, %r2, 4095;
	setp.gt.u32 	%p44, %r1, 4095;
	add.s32 	%r132, %r172, 32;
	setp.ge.u32 	%p45, %r132, %r3;
	or.pred  	%p46, %p44, %p45;
	or.pred  	%p47, %p43, %p46;
	setp.ge.u32 	%p48, %r132, %r4;
	or.pred  	%p49, %p47, %p48;
	@%p49 bra 	$L__BB0_15;
	ld.param.u64 	%rd35, [_Z10matMulWMMAP6__halfS0_Pf_param_1];
	ld.param.u64 	%rd27, [_Z10matMulWMMAP6__halfS0_Pf_param_0];
	cvta.to.global.u64 	%rd17, %rd27;
	mov.b32 	%r135, 16;
	wmma.load.a.sync.aligned.col.m16n16k16.global.f16 	{%r136, %r137, %r138, %r139, %r140, %r141, %r142, %r143}, [%rd17], %r135;
	cvta.to.global.u64 	%rd18, %rd35;
	wmma.load.b.sync.aligned.row.m16n16k16.global.f16 	{%r144, %r145, %r146, %r147, %r148, %r149, %r150, %r151}, [%rd18], %r135;
	wmma.mma.sync.aligned.col.row.m16n16k16.f32.f32 {%f153, %f152, %f151, %f150, %f149, %f148, %f147, %f146}, {%r136, %r137, %r138, %r139, %r140, %r141, %r142, %r143}, {%r144, %r145, %r146, %r147, %r148, %r149, %r150, %r151}, {%f153, %f152, %f151, %f150, %f149, %f148, %f147, %f146};
	wmma.store.d.sync.aligned.row.m16n16k16.global.f32 	[%rd1], {%f153, %f152, %f151, %f150, %f149, %f148, %f147, %f146}, %r135;
$L__BB0_15:
	add.s32 	%r152, %r172, 48;
	setp.gt.s32 	%p50, %r2, 4095;
	setp.gt.u32 	%p51, %r1, 4095;
	setp.ge.u32 	%p52, %r152, %r3;
	or.pred  	%p53, %p51, %p52;
	or.pred  	%p54, %p50, %p53;
	setp.ge.u32 	%p55, %r152, %r4;
	or.pred  	%p56, %p54, %p55;
	@%p56 bra 	$L__BB0_17;
	ld.param.u64 	%rd36, [_Z10matMulWMMAP6__halfS0_Pf_param_1];
	ld.param.u64 	%rd28, [_Z10matMulWMMAP6__halfS0_Pf_param_0];
	cvta.to.global.u64 	%rd19, %rd28;
	mov.b32 	%r155, 16;
	wmma.load.a.sync.aligned.col.m16n16k16.global.f16 	{%r156, %r157, %r158, %r159, %r160, %r161, %r162, %r163}, [%rd19], %r155;
	cvta.to.global.u64 	%rd20, %rd36;
	wmma.load.b.sync.aligned.row.m16n16k16.global.f16 	{%r164, %r165, %r166, %r167, %r168, %r169, %r170, %r171}, [%rd20], %r155;
	wmma.mma.sync.aligned.col.row.m16n16k16.f32.f32 {%f153, %f152, %f151, %f150, %f149, %f148, %f147, %f146}, {%r156, %r157, %r158, %r159, %r160, %r161, %r162, %r163}, {%r164, %r165, %r166, %r167, %r168, %r169, %r170, %r171}, {%f153, %f152, %f151, %f150, %f149, %f148, %f147, %f146};
	wmma.store.d.sync.aligned.row.m16n16k16.global.f32 	[%rd1], {%f153, %f152, %f151, %f150, %f149, %f148, %f147, %f146}, %r155;
$L__BB0_17:
	add.s32 	%r172, %r172, 128;
	setp.ne.s32 	%p57, %r172, 4160;
	@%p57 bra 	$L__BB0_1;
	ret;

}


// ===== COMPILED SASS (sm_100) =====

	.target	sm_100

	.elftype	@"ET_EXEC"


//--------------------- .note.nv.tkinfo           --------------------------
	.section	.note.nv.tkinfo,"",@"SHT_NOTE"
	.sectionflags	@"SHF_NOTE_NV_TKINFO"
	.tkinfo
        /*0018*/ 	.word	0x00000002
        /*0030*/ 	.string	""
        /*0030*/ 	.string	"ptxas"
        /*0030*/ 	.string	"Cuda compilation tools, release 13.0, V13.0.88"
        /*0030*/ 	.string	"Build cuda_13.0.r13.0/compiler.36424714_0"
        /*0030*/ 	.string	"-arch sm_100 -m 64 "



//--------------------- .note.nv.cuinfo           --------------------------
	.section	.note.nv.cuinfo,"",@"SHT_NOTE"
	.sectionflags	@"SHF_NOTE_NV_CUINFO"
        /*0018*/ 	.short	0x0002
        /*001a*/ 	.short	0x0064
        /*001c*/ 	.short	0x0082
	.zero		2


//--------------------- .nv.info                  --------------------------
	.section	.nv.info,"",@"SHT_CUDA_INFO"
	.align	4


	//----- nvinfo : EIATTR_REGCOUNT
	.align		4
        /*0000*/ 	.byte	0x04, 0x2f
        /*0002*/ 	.short	(.L_1 - .L_0)
	.align		4
.L_0:
        /*0004*/ 	.word	index@(_Z10matMulWMMAP6__halfS0_Pf)
        /*0008*/ 	.word	0x00000020


	//----- nvinfo : EIATTR_FRAME_SIZE
	.align		4
.L_1:
        /*000c*/ 	.byte	0x04, 0x11
        /*000e*/ 	.short	(.L_3 - .L_2)
	.align		4
.L_2:
        /*0010*/ 	.word	index@(_Z10matMulWMMAP6__halfS0_Pf)
        /*0014*/ 	.word	0x00000000


	//----- nvinfo : EIATTR_MIN_STACK_SIZE
	.align		4
.L_3:
        /*0018*/ 	.byte	0x04, 0x12
        /*001a*/ 	.short	(.L_5 - .L_4)
	.align		4
.L_4:
        /*001c*/ 	.word	index@(_Z10matMulWMMAP6__halfS0_Pf)
        /*0020*/ 	.word	0x00000000
.L_5:


//--------------------- .nv.compat                --------------------------
	.section	.nv.compat,"",@"SHT_CUDA_COMPAT_INFO"
	.align	4
        /*0000*/ 	.byte	0x02, 0x09, 0x00, 0x00, 0x02, 0x02, 0x01, 0x00, 0x02, 0x05, 0x05, 0x00, 0x03, 0x07, 0x01, 0x01
        /*0010*/ 	.byte	0x02, 0x03, 0x00, 0x00, 0x02, 0x06, 0x01, 0x00, 0x04, 0x0b, 0x08, 0x00, 0x09, 0x00, 0x00, 0x00
        /*0020*/ 	.byte	0x00, 0x00, 0x00, 0x00


//--------------------- .nv.info._Z10matMulWMMAP6__halfS0_Pf --------------------------
	.section	.nv.info._Z10matMulWMMAP6__halfS0_Pf,"",@"SHT_CUDA_INFO"
	.sectionflags	@""
	.align	4


	//----- nvinfo : EIATTR_CUDA_API_VERSION
	.align		4
        /*0000*/ 	.byte	0x04, 0x37
        /*0002*/ 	.short	(.L_7 - .L_6)
.L_6:
        /*0004*/ 	.word	0x00000082


	//----- nvinfo : EIATTR_KPARAM_INFO
	.align		4
.L_7:
        /*0008*/ 	.byte	0x04, 0x17
        /*000a*/ 	.short	(.L_9 - .L_8)
.L_8:
        /*000c*/ 	.word	0x00000000
        /*0010*/ 	.short	0x0002
        /*0012*/ 	.short	0x0010
        /*0014*/ 	.byte	0x00, 0xf5, 0x21, 0x00


	//----- nvinfo : EIATTR_KPARAM_INFO
	.align		4
.L_9:
        /*0018*/ 	.byte	0x04, 0x17
        /*001a*/ 	.short	(.L_11 - .L_10)
.L_10:
        /*001c*/ 	.word	0x00000000
        /*0020*/ 	.short	0x0001
        /*0022*/ 	.short	0x0008
        /*0024*/ 	.byte	0x00, 0xf5, 0x21, 0x00


	//----- nvinfo : EIATTR_KPARAM_INFO
	.align		4
.L_11:
        /*0028*/ 	.byte	0x04, 0x17
        /*002a*/ 	.short	(.L_13 - .L_12)
.L_12:
        /*002c*/ 	.word	0x00000000
        /*0030*/ 	.short	0x0000
        /*0032*/ 	.short	0x0000
        /*0034*/ 	.byte	0x00, 0xf5, 0x21, 0x00


	//----- nvinfo : EIATTR_SPARSE_MMA_MASK
	.align		4
.L_13:
        /*0038*/ 	.byte	0x03, 0x50
        /*003a*/ 	.short	0x0000


	//----- nvinfo : EIATTR_WMMA_USED
	.align		4
        /*003c*/ 	.byte	0x01, 0x2b
	.zero		2


	//----- nvinfo : EIATTR_MAXREG_COUNT
	.align		4
        /*0040*/ 	.byte	0x03, 0x1b
        /*0042*/ 	.short	0x00ff


	//----- nvinfo : EIATTR_MERCURY_ISA_VERSION
	.align		4
        /*0044*/ 	.byte	0x03, 0x5f
        /*0046*/ 	.short	0x0101


	//----- nvinfo : EIATTR_VRC_CTA_INIT_COUNT
	.align		4
        /*0048*/ 	.byte	0x02, 0x4a
	.zero		1
	.zero		1


	//----- nvinfo : EIATTR_EXIT_INSTR_OFFSETS
	.align		4
        /*004c*/ 	.byte	0x04, 0x1c
        /*004e*/ 	.short	(.L_15 - .L_14)


	//   ....[0]....
.L_14:
        /*0050*/ 	.word	0x00001540


	//----- nvinfo : EIATTR_CRS_STACK_SIZE
	.align		4
.L_15:
        /*0054*/ 	.byte	0x04, 0x1e
        /*0056*/ 	.short	(.L_17 - .L_16)
.L_16:
        /*0058*/ 	.word	0x00000000


	//----- nvinfo : EIATTR_CBANK_PARAM_SIZE
	.align		4
.L_17:
        /*005c*/ 	.byte	0x03, 0x19
        /*005e*/ 	.short	0x0018


	//----- nvinfo : EIATTR_PARAM_CBANK
	.align		4
        /*0060*/ 	.byte	0x04, 0x0a
        /*0062*/ 	.short	(.L_19 - .L_18)
	.align		4
.L_18:
        /*0064*/ 	.word	index@(.nv.constant0._Z10matMulWMMAP6__halfS0_Pf)
        /*0068*/ 	.short	0x0380
        /*006a*/ 	.short	0x0018


	//----- nvinfo : EIATTR_SW_WAR
	.align		4
.L_19:
        /*006c*/ 	.byte	0x04, 0x36
        /*006e*/ 	.short	(.L_21 - .L_20)
.L_20:
        /*0070*/ 	.word	0x00000008
.L_21:


//--------------------- .nv.callgraph             --------------------------
	.section	.nv.callgraph,"",@"SHT_CUDA_CALLGRAPH"
	.align	4
	.sectionentsize	8
	.align		4
        /*0000*/ 	.word	0x00000000
	.align		4
        /*0004*/ 	.word	0xffffffff
	.align		4
        /*0008*/ 	.word	0x00000000
	.align		4
        /*000c*/ 	.word	0xfffffffe
	.align		4
        /*0010*/ 	.word	0x00000000
	.align		4
        /*0014*/ 	.word	0xfffffffd
	.align		4
        /*0018*/ 	.word	0x00000000
	.align		4
        /*001c*/ 	.word	0xfffffffc


//--------------------- .text._Z10matMulWMMAP6__halfS0_Pf --------------------------
	.section	.text._Z10matMulWMMAP6__halfS0_Pf,"ax",@progbits
	.align	128
        .global         _Z10matMulWMMAP6__halfS0_Pf
        .type           _Z10matMulWMMAP6__halfS0_Pf,@function
        .size           _Z10matMulWMMAP6__halfS0_Pf,(.L_x_10 - _Z10matMulWMMAP6__halfS0_Pf)
        .other          _Z10matMulWMMAP6__halfS0_Pf,@"STO_CUDA_ENTRY STV_DEFAULT"
_Z10matMulWMMAP6__halfS0_Pf:
.text._Z10matMulWMMAP6__halfS0_Pf:
[----:B------:R-:W-:Y:S01]  /*0000*/  LDC R1, c[0x0][0x37c] ;  /* 0x0000df00ff017b82 */ /* 0x000fe20000000800 */
[----:B------:R-:W0:Y:S07]  /*0010*/  S2R R3, SR_TID.Y ;  /* 0x0000000000037919 */ /* 0x000e2e0000002200 */
[----:B------:R-:W0:Y:S01]  /*0020*/  S2UR UR6, SR_CTAID.Y ;  /* 0x00000000000679c3 */ /* 0x000e220000002600 */
[----:B------:R-:W-:Y:S01]  /*0030*/  IMAD.MOV.U32 R0, RZ, RZ, 0x40 ;  /* 0x00000040ff007424 */ /* 0x000fe200078e00ff */
[----:B------:R-:W-:Y:S01]  /*0040*/  CS2R R14, SRZ ;  /* 0x00000000000e7805 */ /* 0x000fe2000001ff00 */
[----:B------:R-:W1:Y:S01]  /*0050*/  S2R R2, SR_CTAID.X ;  /* 0x0000000000027919 */ /* 0x000e620000002500 */
[----:B------:R-:W-:-:S02]  /*0060*/  CS2R R12, SRZ ;  /* 0x00000000000c7805 */ /* 0x000fc4000001ff00 */
[----:B------:R-:W-:Y:S02]  /*0070*/  CS2R R10, SRZ ;  /* 0x00000000000a7805 */ /* 0x000fe4000001ff00 */
[----:B------:R-:W-:Y:S01]  /*0080*/  CS2R R8, SRZ ;  /* 0x0000000000087805 */ /* 0x000fe2000001ff00 */
[----:B------:R-:W1:Y:S01]  /*0090*/  S2R R5, SR_TID.X ;  /* 0x0000000000057919 */ /* 0x000e620000002100 */
[----:B------:R-:W0:Y:S01]  /*00a0*/  LDC R4, c[0x0][0x364] ;  /* 0x0000d900ff047b82 */ /* 0x000e220000000800 */
[----:B------:R-:W2:Y:S01]  /*00b0*/  LDCU.64 UR4, c[0x0][0x358] ;  /* 0x00006b00ff0477ac */ /* 0x000ea20008000a00 */
[----:B------:R-:W3:Y:S01]  /*00c0*/  LDCU.64 UR12, c[0x0][0x390] ;  /* 0x00007200ff0c77ac */ /* 0x000ee20008000a00 */
[----:B------:R-:W4:Y:S01]  /*00d0*/  LDCU.128 UR8, c[0x0][0x380] ;  /* 0x00007000ff0877ac */ /* 0x000f220008000c00 */
[----:B0-----:R-:W-:Y:S01]  /*00e0*/  IMAD R4, R4, UR6, R3 ;  /* 0x0000000604047c24 */ /* 0x001fe2000f8e0203 */
[----:B------:R-:W-:Y:S01]  /*00f0*/  IADD3 R3, PT, PT, -R3, 0x1000, RZ ;  /* 0x0000100003037810 */ /* 0x000fe20007ffe1ff */
[----:B-1----:R-:W-:Y:S01]  /*0100*/  IMAD R2, R2, R2, R5 ;  /* 0x0000000202027224 */ /* 0x002fe200078e0205 */
[----:B--234-:R-:W-:-:S07]  /*0110*/  IADD3 R5, PT, PT, -R5, 0x1000, RZ ;  /* 0x0000100005057810 */ /* 0x01cfce0007ffe1ff */
.L_x_8:
[----:B------:R-:W-:-:S05]  /*0120*/  VIADD R6, R0, 0xffffffc0 ;  /* 0xffffffc000067836 */ /* 0x000fca0000000000 */
[----:B------:R-:W-:-:S04]  /*0130*/  ISETP.GE.U32.AND P0, PT, R6, R5, PT ;  /* 0x000000050600720c */ /* 0x000fc80003f06070 */
[----:B------:R-:W-:-:S04]  /*0140*/  ISETP.GT.U32.OR P0, PT, R4, 0xfff, P0 ;  /* 0x00000fff0400780c */ /* 0x000fc80000704470 */
[----:B------:R-:W-:-:S04]  /*0150*/  ISETP.GT.OR P0, PT, R2, 0xfff, P0 ;  /* 0x00000fff0200780c */ /* 0x000fc80000704670 */
[----:B------:R-:W-:-:S13]  /*0160*/  ISETP.GE.U32.OR P0, PT, R6, R3, P0 ;  /* 0x000000030600720c */ /* 0x000fda0000706470 */
[----:B01234-:R-:W-:Y:S05]  /*0170*/  @P0 BRA `(.L_x_0) ;  /* 0x0000000000880947 */ /* 0x01ffea0003800000 */
[----:B------:R-:W0:Y:S01]  /*0180*/  S2R R17, SR_LANEID ;  /* 0x0000000000117919 */ /* 0x000e220000000000 */
[----:B------:R-:W-:Y:S01]  /*0190*/  IMAD.MOV.U32 R7, RZ, RZ, RZ ;  /* 0x000000ffff077224 */ /* 0x000fe200078e00ff */
[----:B0-----:R-:W-:Y:S02]  /*01a0*/  LOP3.LUT R6, R17, 0x3, RZ, 0xc0, !PT ;  /* 0x0000000311067812 */ /* 0x001fe400078ec0ff */
[----:B------:R-:W-:-:S05]  /*01b0*/  SHF.R.U32.HI R17, RZ, 0x2, R17 ;  /* 0x00000002ff117819 */ /* 0x000fca0000011611 */
[----:B------:R-:W-:-:S03]  /*01c0*/  IMAD.WIDE.U32 R6, R17, 0x8, R6 ;  /* 0x0000000811067825 */ /* 0x000fc600078e0006 */
[C---:B------:R-:W-:Y:S02]  /*01d0*/  LEA R26, P0, R6.reuse, UR8, 0x2 ;  /* 0x00000008061a7c11 */ /* 0x040fe4000f8010ff */
[C---:B------:R-:W-:Y:S02]  /*01e0*/  LEA R22, P1, R6.reuse, UR10, 0x2 ;  /* 0x0000000a06167c11 */ /* 0x040fe4000f8210ff */
[C-C-:B------:R-:W-:Y:S02]  /*01f0*/  LEA.HI.X R27, R6.reuse, UR9, R7.reuse, 0x2, P0 ;  /* 0x00000009061b7c11 */ /* 0x140fe400080f1407 */
[----:B------:R-:W-:-:S03]  /*0200*/  LEA.HI.X R23, R6, UR11, R7, 0x2, P1 ;  /* 0x0000000b06177c11 */ /* 0x000fc600088f1407 */
[----:B------:R-:W2:Y:S04]  /*0210*/  LDG.E R16, desc[UR4][R26.64] ;  /* 0x000000041a107981 */ /* 0x000ea8000c1e1900 */
[----:B------:R-:W3:Y:S04]  /*0220*/  LDG.E R28, desc[UR4][R22.64] ;  /* 0x00000004161c7981 */ /* 0x000ee8000c1e1900 */
[----:B------:R-:W4:Y:S04]  /*0230*/  LDG.E R29, desc[UR4][R22.64+0x100] ;  /* 0x00010004161d7981 */ /* 0x000f28000c1e1900 */
[----:B------:R-:W5:Y:S04]  /*0240*/  LDG.E R17, desc[UR4][R26.64+0x10] ;  /* 0x000010041a117981 */ /* 0x000f68000c1e1900 */
[----:B------:R-:W5:Y:S04]  /*0250*/  LDG.E R18, desc[UR4][R26.64+0x100] ;  /* 0x000100041a127981 */ /* 0x000f68000c1e1900 */
[----:B------:R-:W5:Y:S04]  /*0260*/  LDG.E R19, desc[UR4][R26.64+0x110] ;  /* 0x000110041a137981 */ /* 0x000f68000c1e1900 */
[----:B------:R-:W5:Y:S04]  /*0270*/  LDG.E R24, desc[UR4][R22.64+0x10] ;  /* 0x0000100416187981 */ /* 0x000f68000c1e1900 */
[----:B------:R-:W5:Y:S01]  /*0280*/  LDG.E R25, desc[UR4][R22.64+0x110] ;  /* 0x0001100416197981 */ /* 0x000f62000c1e1900 */
[----:B------:R-:W-:Y:S05]  /*0290*/  WARPSYNC.ALL ;  /* 0x0000000000007948 */ /* 0x000fea0003800000 */
[----:B--2---:R-:W-:Y:S04]  /*02a0*/  MOVM.16.MT88 R16, R16 ;  /* 0x000000001010723a */ /* 0x004fe80000000000 */
[----:B---3--:R-:W-:Y:S04]  /*02b0*/  MOVM.16.MT88 R20, R28 ;  /* 0x000000001c14723a */ /* 0x008fe80000000000 */
[----:B----4-:R-:W-:Y:S04]  /*02c0*/  MOVM.16.MT88 R21, R29 ;  /* 0x000000001d15723a */ /* 0x010fe80000000000 */
[----:B-----5:R-:W-:Y:S04]  /*02d0*/  MOVM.16.MT88 R17, R17 ;  /* 0x000000001111723a */ /* 0x020fe80000000000 */
[----:B------:R-:W-:Y:S04]  /*02e0*/  MOVM.16.MT88 R18, R18 ;  /* 0x000000001212723a */ /* 0x000fe80000000000 */
[----:B------:R-:W0:Y:S04]  /*02f0*/  MOVM.16.MT88 R19, R19 ;  /* 0x000000001313723a */ /* 0x000e280000000000 */
[----:B------:R-:W-:Y:S04]  /*0300*/  MOVM.16.MT88 R24, R24 ;  /* 0x000000001818723a */ /* 0x000fe80000000000 */
[----:B------:R-:W1:Y:S01]  /*0310*/  MOVM.16.MT88 R25, R25 ;  /* 0x000000001919723a */ /* 0x000e620000000000 */
[C---:B0-----:R-:W-:Y:S08]  /*0320*/  HMMA.16816.F32 R8, R16.reuse, R20, R8 ;  /* 0x000000141008723c */ /* 0x041ff00000001808 */
[----:B-1----:R-:W-:Y:S01]  /*0330*/  HMMA.16816.F32 R12, R16, R24, R12 ;  /* 0x00000018100c723c */ /* 0x002fe2000000180c */
[----:B------:R-:W-:-:S04]  /*0340*/  LEA R20, P0, R6, UR12, 0x3 ;  /* 0x0000000c06147c11 */ /* 0x000fc8000f8018ff */
[----:B------:R-:W-:-:S06]  /*0350*/  LEA.HI.X R21, R6, UR13, R7, 0x3, P0 ;  /* 0x0000000d06157c11 */ /* 0x000fcc00080f1c07 */
[----:B------:R0:W-:Y:S04]  /*0360*/  STG.E.64 desc[UR4][R20.64], R8 ;  /* 0x0000000814007986 */ /* 0x0001e8000c101b04 */
[----:B------:R0:W-:Y:S04]  /*0370*/  STG.E.64 desc[UR4][R20.64+0x200], R10 ;  /* 0x0002000a14007986 */ /* 0x0001e8000c101b04 */
[----:B------:R0:W-:Y:S04]  /*0380*/  STG.E.64 desc[UR4][R20.64+0x20], R12 ;  /* 0x0000200c14007986 */ /* 0x0001e8000c101b04 */
[----:B------:R0:W-:Y:S02]  /*0390*/  STG.E.64 desc[UR4][R20.64+0x220], R14 ;  /* 0x0002200e14007986 */ /* 0x0001e4000c101b04 */
.L_x_0:
[C---:B------:R-:W-:Y:S01]  /*03a0*/  VIADD R6, R0.reuse, 0xffffffd0 ;  /* 0xffffffd000067836 */ /* 0x040fe20000000000 */
[CC--:B------:R-:W-:Y:S01]  /*03b0*/  ISETP.GE.U32.AND P5, PT, R0.reuse, R5.reuse, PT ;  /* 0x000000050000720c */ /* 0x0c0fe20003fa6070 */
[C---:B------:R-:W-:Y:S02]  /*03c0*/  VIADD R16, R0.reuse, 0xffffffe0 ;  /* 0xffffffe000107836 */ /* 0x040fe40000000000 */
[----:B------:R-:W-:Y:S01]  /*03d0*/  VIADD R18, R0, 0xfffffff0 ;  /* 0xfffffff000127836 */ /* 0x000fe20000000000 */
[-C--:B------:R-:W-:Y:S01]  /*03e0*/  ISETP.GE.U32.AND P0, PT, R6, R5.reuse, PT ;  /* 0x000000050600720c */ /* 0x080fe20003f06070 */
[----:B0-----:R-:W-:Y:S01]  /*03f0*/  VIADD R20, R0, 0x30 ;  /* 0x0000003000147836 */ /* 0x001fe20000000000 */
[----:B------:R-:W-:Y:S02]  /*0400*/  ISETP.GE.U32.AND P1, PT, R16, R5, PT ;  /* 0x000000051000720c */ /* 0x000fe40003f26070 */
[C---:B------:R-:W-:Y:S02]  /*0410*/  ISETP.GT.U32.OR P0, PT, R4.reuse, 0xfff, P0 ;  /* 0x00000fff0400780c */ /* 0x040fe40000704470 */
[----:B------:R-:W-:-:S02]  /*0420*/  ISETP.GT.U32.OR P1, PT, R4, 0xfff, P1 ;  /* 0x00000fff0400780c */ /* 0x000fc40000f24470 */
[C---:B------:R-:W-:Y:S02]  /*0430*/  ISETP.GT.OR P0, PT, R2.reuse, 0xfff, P0 ;  /* 0x00000fff0200780c */ /* 0x040fe40000704670 */
[----:B------:R-:W-:Y:S02]  /*0440*/  ISETP.GT.OR P1, PT, R2, 0xfff, P1 ;  /* 0x00000fff0200780c */ /* 0x000fe40000f24670 */
[----:B------:R-:W-:Y:S02]  /*0450*/  ISETP.GE.U32.AND P2, PT, R18, R5, PT ;  /* 0x000000051200720c */ /* 0x000fe40003f46070 */
[-C--:B------:R-:W-:Y:S01]  /*0460*/  ISETP.GE.U32.OR P4, PT, R6, R3.reuse, P0 ;  /* 0x000000030600720c */ /* 0x080fe20000786470 */
[----:B------:R-:W-:Y:S01]  /*0470*/  VIADD R6, R0, 0x10 ;  /* 0x0000001000067836 */ /* 0x000fe20000000000 */
[----:B------:R-:W-:Y:S01]  /*0480*/  ISETP.GE.U32.OR P0, PT, R16, R3, P1 ;  /* 0x000000031000720c */ /* 0x000fe20000f06470 */
[----:B------:R-:W-:Y:S01]  /*0490*/  VIADD R16, R0, 0x20 ;  /* 0x0000002000107836 */ /* 0x000fe20000000000 */
[----:B------:R-:W-:-:S02]  /*04a0*/  ISETP.GT.U32.OR P2, PT, R4, 0xfff, P2 ;  /* 0x00000fff0400780c */ /* 0x000fc40001744470 */
[-C--:B------:R-:W-:Y:S02]  /*04b0*/  ISETP.GE.U32.AND P3, PT, R6, R5.reuse, PT ;  /* 0x000000050600720c */ /* 0x080fe40003f66070 */
[----:B------:R-:W-:Y:S02]  /*04c0*/  ISETP.GT.OR P1, PT, R2, 0xfff, P2 ;  /* 0x00000fff0200780c */ /* 0x000fe40001724670 */
[-C--:B------:R-:W-:Y:S02]  /*04d0*/  ISETP.GE.U32.AND P2, PT, R16, R5.reuse, PT ;  /* 0x000000051000720c */ /* 0x080fe40003f46070 */
[----:B------:R-:W-:Y:S02]  /*04e0*/  ISETP.GE.U32.AND P6, PT, R20, R5, PT ;  /* 0x000000051400720c */ /* 0x000fe40003fc6070 */
[C---:B------:R-:W-:Y:S02]  /*04f0*/  ISETP.GT.U32.OR P3, PT, R4.reuse, 0xfff, P3 ;  /* 0x00000fff0400780c */ /* 0x040fe40001f64470 */
[----:B------:R-:W-:-:S02]  /*0500*/  ISETP.GT.U32.OR P2, PT, R4, 0xfff, P2 ;  /* 0x00000fff0400780c */ /* 0x000fc40001744470 */
[C---:B------:R-:W-:Y:S02]  /*0510*/  ISETP.GT.U32.OR P6, PT, R4.reuse, 0xfff, P6 ;  /* 0x00000fff0400780c */ /* 0x040fe400037c4470 */
[----:B------:R-:W-:Y:S02]  /*0520*/  ISETP.GT.U32.OR P5, PT, R4, 0xfff, P5 ;  /* 0x00000fff0400780c */ /* 0x000fe40002fa4470 */
[C---:B------:R-:W-:Y:S02]  /*0530*/  ISETP.GT.OR P3, PT, R2.reuse, 0xfff, P3 ;  /* 0x00000fff0200780c */ /* 0x040fe40001f64670 */
[C---:B------:R-:W-:Y:S02]  /*0540*/  ISETP.GT.OR P2, PT, R2.reuse, 0xfff, P2 ;  /* 0x00000fff0200780c */ /* 0x040fe40001744670 */
[C---:B------:R-:W-:Y:S02]  /*0550*/  ISETP.GT.OR P6, PT, R2.reuse, 0xfff, P6 ;  /* 0x00000fff0200780c */ /* 0x040fe400037c4670 */
[----:B------:R-:W-:-:S02]  /*0560*/  ISETP.GT.OR P5, PT, R2, 0xfff, P5 ;  /* 0x00000fff0200780c */ /* 0x000fc40002fa4670 */
[-C--:B------:R-:W-:Y:S02]  /*0570*/  ISETP.GE.U32.OR P1, PT, R18, R3.reuse, P1 ;  /* 0x000000031200720c */ /* 0x080fe40000f26470 */
[-C--:B------:R-:W-:Y:S02]  /*0580*/  ISETP.GE.U32.OR P3, PT, R6, R3.reuse, P3 ;  /* 0x000000030600720c */ /* 0x080fe40001f66470 */
[-C--:B------:R-:W-:Y:S02]  /*0590*/  ISETP.GE.U32.OR P2, PT, R16, R3.reuse, P2 ;  /* 0x000000031000720c */ /* 0x080fe40001746470 */
[-C--:B------:R-:W-:Y:S02]  /*05a0*/  ISETP.GE.U32.OR P6, PT, R20, R3.reuse, P6 ;  /* 0x000000031400720c */ /* 0x080fe400037c6470 */
[----:B------:R-:W-:Y:S01]  /*05b0*/  ISETP.GE.U32.OR P5, PT, R0, R3, P5 ;  /* 0x000000030000720c */ /* 0x000fe20002fa6470 */
[----:B------:R-:W-:-:S12]  /*05c0*/  @P4 BRA `(.L_x_1) ;  /* 0x0000000000884947 */ /* 0x000fd80003800000 */
[----:B------:R-:W0:Y:S02]  /*05d0*/  S2R R7, SR_LANEID ;  /* 0x0000000000077919 */ /* 0x000e240000000000 */
[----:B0-----:R-:W-:Y:S02]  /*05e0*/  LOP3.LUT R6, R7, 0x3, RZ, 0xc0, !PT ;  /* 0x0000000307067812 */ /* 0x001fe400078ec0ff */
[----:B------:R-:W-:Y:S01]  /*05f0*/  SHF.R.U32.HI R17, RZ, 0x2, R7 ;  /* 0x00000002ff117819 */ /* 0x000fe20000011607 */
[----:B------:R-:W-:-:S04]  /*0600*/  IMAD.MOV.U32 R7, RZ, RZ, RZ ;  /* 0x000000ffff077224 */ /* 0x000fc800078e00ff */
[----:B------:R-:W-:-:S03]  /*0610*/  IMAD.WIDE.U32 R6, R17, 0x8, R6 ;  /* 0x0000000811067825 */ /* 0x000fc600078e0006 */
[----:B------:R-:W-:-:S04]  /*0620*/  LEA R26, P4, R6, UR8, 0x2 ;  /* 0x00000008061a7c11 */ /* 0x000fc8000f8810ff */
[C---:B------:R-:W-:Y:S02]  /*0630*/  LEA.HI.X R27, R6.reuse, UR9, R7, 0x2, P4 ;  /* 0x00000009061b7c11 */ /* 0x040fe4000a0f1407 */
[----:B------:R-:W-:-:S03]  /*0640*/  LEA R22, P4, R6, UR10, 0x2 ;  /* 0x0000000a06167c11 */ /* 0x000fc6000f8810ff */
[----:B------:R-:W2:Y:S01]  /*0650*/  LDG.E R16, desc[UR4][R26.64] ;  /* 0x000000041a107981 */ /* 0x000ea2000c1e1900 */
[----:B------:R-:W-:-:S03]  /*0660*/  LEA.HI.X R23, R6, UR11, R7, 0x2, P4 ;  /* 0x0000000b06177c11 */ /* 0x000fc6000a0f1407 */
        /* <DEDUP_REMOVED lines=24> */
.L_x_1:
[----:B------:R-:W-:Y:S05]  /*07f0*/  @P0 BRA `(.L_x_2) ;  /* 0x0000000000880947 */ /* 0x000fea0003800000 */
[----:B------:R-:W1:Y:S02]  /*0800*/  S2R R7, SR_LANEID ;  /* 0x0000000000077919 */ /* 0x000e640000000000 */
[----:B-1----:R-:W-:Y:S02]  /*0810*/  LOP3.LUT R6, R7, 0x3, RZ, 0xc0, !PT ;  /* 0x0000000307067812 */ /* 0x002fe400078ec0ff */
[----:B------:R-:W-:Y:S01]  /*0820*/  SHF.R.U32.HI R17, RZ, 0x2, R7 ;  /* 0x00000002ff117819 */ /* 0x000fe20000011607 */
[----:B------:R-:W-:-:S04]  /*0830*/  IMAD.MOV.U32 R7, RZ, RZ, RZ ;  /* 0x000000ffff077224 */ /* 0x000fc800078e00ff */
[----:B------:R-:W-:-:S03]  /*0840*/  IMAD.WIDE.U32 R6, R17, 0x8, R6 ;  /* 0x0000000811067825 */ /* 0x000fc600078e0006 */
[C---:B------:R-:W-:Y:S02]  /*0850*/  LEA R26, P0, R6.reuse, UR8, 0x2 ;  /* 0x00000008061a7c11 */ /* 0x040fe4000f8010ff */
[C---:B------:R-:W-:Y:S02]  /*0860*/  LEA R22, P4, R6.reuse, UR10, 0x2 ;  /* 0x0000000a06167c11 */ /* 0x040fe4000f8810ff */
[C-C-:B------:R-:W-:Y:S02]  /*0870*/  LEA.HI.X R27, R6.reuse, UR9, R7.reuse, 0x2, P0 ;  /* 0x00000009061b7c11 */ /* 0x140fe400080f1407 */
[----:B------:R-:W-:-:S03]  /*0880*/  LEA.HI.X R23, R6, UR11, R7, 0x2, P4 ;  /* 0x0000000b06177c11 */ /* 0x000fc6000a0f1407 */
[----:B------:R-:W2:Y:S04]  /*0890*/  LDG.E R16, desc[UR4][R26.64] ;  /* 0x000000041a107981 */ /* 0x000ea8000c1e1900 */
[----:B------:R-:W0:Y:S04]  /*08a0*/  LDG.E R28, desc[UR4][R22.64] ;  /* 0x00000004161c7981 */ /* 0x000e28000c1e1900 */
[----:B------:R-:W3:Y:S04]  /*08b0*/  LDG.E R29, desc[UR4][R22.64+0x100] ;  /* 0x00010004161d7981 */ /* 0x000ee8000c1e1900 */
[----:B------:R-:W4:Y:S04]  /*08c0*/  LDG.E R17, desc[UR4][R26.64+0x10] ;  /* 0x000010041a117981 */ /* 0x000f28000c1e1900 */
[----:B------:R-:W5:Y:S04]  /*08d0*/  LDG.E R18, desc[UR4][R26.64+0x100] ;  /* 0x000100041a127981 */ /* 0x000f68000c1e1900 */
[----:B------:R-:W5:Y:S04]  /*08e0*/  LDG.E R19, desc[UR4][R26.64+0x110] ;  /* 0x000110041a137981 */ /* 0x000f68000c1e1900 */
[----:B------:R-:W5:Y:S04]  /*08f0*/  LDG.E R24, desc[UR4][R22.64+0x10] ;  /* 0x0000100416187981 */ /* 0x000f68000c1e1900 */
[----:B------:R-:W5:Y:S01]  /*0900*/  LDG.E R25, desc[UR4][R22.64+0x110] ;  /* 0x0001100416197981 */ /* 0x000f62000c1e1900 */
[----:B------:R-:W-:Y:S05]  /*0910*/  WARPSYNC.ALL ;  /* 0x0000000000007948 */ /* 0x000fea0003800000 */
[----:B--2---:R-:W-:Y:S04]  /*0920*/  MOVM.16.MT88 R16, R16 ;  /* 0x000000001010723a */ /* 0x004fe80000000000 */
[----:B0-----:R-:W-:Y:S04]  /*0930*/  MOVM.16.MT88 R20, R28 ;  /* 0x000000001c14723a */ /* 0x001fe80000000000 */
[----:B---3--:R-:W-:Y:S04]  /*0940*/  MOVM.16.MT88 R21, R29 ;  /* 0x000000001d15723a */ /* 0x008fe80000000000 */
[----:B----4-:R-:W-:Y:S04]  /*0950*/  MOVM.16.MT88 R17, R17 ;  /* 0x000000001111723a */ /* 0x010fe80000000000 */
[----:B-----5:R-:W-:Y:S04]  /*0960*/  MOVM.16.MT88 R18, R18 ;  /* 0x000000001212723a */ /* 0x020fe80000000000 */
        /* <DEDUP_REMOVED lines=11> */
.L_x_2:
[----:B------:R-:W-:Y:S05]  /*0a20*/  @P1 BRA `(.L_x_3) ;  /* 0x0000000000881947 */ /* 0x000fea0003800000 */
[----:B------:R-:W2:Y:S02]  /*0a30*/  S2R R7, SR_LANEID ;  /* 0x0000000000077919 */ /* 0x000ea40000000000 */
[----:B--2---:R-:W-:Y:S02]  /*0a40*/  LOP3.LUT R6, R7, 0x3, RZ, 0xc0, !PT ;  /* 0x0000000307067812 */ /* 0x004fe400078ec0ff */
        /* <DEDUP_REMOVED lines=17> */
[----:B01----:R-:W-:Y:S04]  /*0b60*/  MOVM.16.MT88 R20, R28 ;  /* 0x000000001c14723a */ /* 0x003fe80000000000 */
        /* <DEDUP_REMOVED lines=14> */
.L_x_3:
[----:B------:R-:W-:Y:S05]  /*0c50*/  @P5 BRA `(.L_x_4) ;  /* 0x0000000000885947 */ /* 0x000fea0003800000 */
[----:B------:R-:W3:Y:S02]  /*0c60*/  S2R R7, SR_LANEID ;  /* 0x0000000000077919 */ /* 0x000ee40000000000 */
[----:B---3--:R-:W-:Y:S02]  /*0c70*/  LOP3.LUT R6, R7, 0x3, RZ, 0xc0, !PT ;  /* 0x0000000307067812 */ /* 0x008fe400078ec0ff */
[----:B------:R-:W-:Y:S01]  /*0c80*/  SHF.R.U32.HI R17, RZ, 0x2, R7 ;  /* 0x00000002ff117819 */ /* 0x000fe20000011607 */
[----:B------:R-:W-:-:S04]  /*0c90*/  IMAD.MOV.U32 R7, RZ, RZ, RZ ;  /* 0x000000ffff077224 */ /* 0x000fc800078e00ff */
[----:B------:R-:W-:-:S03]  /*0ca0*/  IMAD.WIDE.U32 R6, R17, 0x8, R6 ;  /* 0x0000000811067825 */ /* 0x000fc600078e0006 */
[C---:B------:R-:W-:Y:S02]  /*0cb0*/  LEA R26, P0, R6.reuse, UR8, 0x2 ;  /* 0x00000008061a7c11 */ /* 0x040fe4000f8010ff */
[C---:B------:R-:W-:Y:S02]  /*0cc0*/  LEA R22, P1, R6.reuse, UR10, 0x2 ;  /* 0x0000000a06167c11 */ /* 0x040fe4000f8210ff */
[C-C-:B------:R-:W-:Y:S02]  /*0cd0*/  LEA.HI.X R27, R6.reuse, UR9, R7.reuse, 0x2, P0 ;  /* 0x00000009061b7c11 */ /* 0x140fe400080f1407 */
[----:B------:R-:W-:-:S03]  /*0ce0*/  LEA.HI.X R23, R6, UR11, R7, 0x2, P1 ;  /* 0x0000000b06177c11 */ /* 0x000fc600088f1407 */
[----:B------:R-:W3:Y:S04]  /*0cf0*/  LDG.E R16, desc[UR4][R26.64] ;  /* 0x000000041a107981 */ /* 0x000ee8000c1e1900 */
[----:B------:R-:W0:Y:S04]  /*0d00*/  LDG.E R28, desc[UR4][R22.64] ;  /* 0x00000004161c7981 */ /* 0x000e28000c1e1900 */
[----:B------:R-:W4:Y:S04]  /*0d10*/  LDG.E R29, desc[UR4][R22.64+0x100] ;  /* 0x00010004161d7981 */ /* 0x000f28000c1e1900 */
[----:B------:R-:W5:Y:S04]  /*0d20*/  LDG.E R17, desc[UR4][R26.64+0x10] ;  /* 0x000010041a117981 */ /* 0x000f68000c1e1900 */
[----:B------:R-:W5:Y:S04]  /*0d30*/  LDG.E R18, desc[UR4][R26.64+0x100] ;  /* 0x000100041a127981 */ /* 0x000f68000c1e1900 */
[----:B------:R-:W5:Y:S04]  /*0d40*/  LDG.E R19, desc[UR4][R26.64+0x110] ;  /* 0x000110041a137981 */ /* 0x000f68000c1e1900 */
[----:B------:R-:W5:Y:S04]  /*0d50*/  LDG.E R24, desc[UR4][R22.64+0x10] ;  /* 0x0000100416187981 */ /* 0x000f68000c1e1900 */
[----:B------:R-:W5:Y:S01]  /*0d60*/  LDG.E R25, desc[UR4][R22.64+0x110] ;  /* 0x0001100416197981 */ /* 0x000f62000c1e1900 */
[----:B------:R-:W-:Y:S05]  /*0d70*/  WARPSYNC.ALL ;  /* 0x0000000000007948 */ /* 0x000fea0003800000 */
[----:B---3--:R-:W-:Y:S04]  /*0d80*/  MOVM.16.MT88 R16, R16 ;  /* 0x000000001010723a */ /* 0x008fe80000000000 */
[----:B012---:R-:W-:Y:S04]  /*0d90*/  MOVM.16.MT88 R20, R28 ;  /* 0x000000001c14723a */ /* 0x007fe80000000000 */
        /* <DEDUP_REMOVED lines=14> */
.L_x_4:
[----:B------:R-:W-:Y:S05]  /*0e80*/  @P3 BRA `(.L_x_5) ;  /* 0x0000000000883947 */ /* 0x000fea0003800000 */
[----:B------:R-:W4:Y:S02]  /*0e90*/  S2R R7, SR_LANEID ;  /* 0x0000000000077919 */ /* 0x000f240000000000 */
[----:B----4-:R-:W-:Y:S02]  /*0ea0*/  LOP3.LUT R6, R7, 0x3, RZ, 0xc0, !PT ;  /* 0x0000000307067812 */ /* 0x010fe400078ec0ff */
[----:B------:R-:W-:Y:S01]  /*0eb0*/  SHF.R.U32.HI R17, RZ, 0x2, R7 ;  /* 0x00000002ff117819 */ /* 0x000fe20000011607 */
[----:B------:R-:W-:-:S04]  /*0ec0*/  IMAD.MOV.U32 R7, RZ, RZ, RZ ;  /* 0x000000ffff077224 */ /* 0x000fc800078e00ff */
[----:B------:R-:W-:-:S03]  /*0ed0*/  IMAD.WIDE.U32 R6, R17, 0x8, R6 ;  /* 0x0000000811067825 */ /* 0x000fc600078e0006 */
[C---:B------:R-:W-:Y:S02]  /*0ee0*/  LEA R26, P0, R6.reuse, UR8, 0x2 ;  /* 0x00000008061a7c11 */ /* 0x040fe4000f8010ff */
[C---:B------:R-:W-:Y:S02]  /*0ef0*/  LEA R22, P1, R6.reuse, UR10, 0x2 ;  /* 0x0000000a06167c11 */ /* 0x040fe4000f8210ff */
[C-C-:B------:R-:W-:Y:S02]  /*0f00*/  LEA.HI.X R27, R6.reuse, UR9, R7.reuse, 0x2, P0 ;  /* 0x00000009061b7c11 */ /* 0x140fe400080f1407 */
[----:B------:R-:W-:-:S03]  /*0f10*/  LEA.HI.X R23, R6, UR11, R7, 0x2, P1 ;  /* 0x0000000b06177c11 */ /* 0x000fc600088f1407 */
[----:B------:R-:W4:Y:S04]  /*0f20*/  LDG.E R16, desc[UR4][R26.64] ;  /* 0x000000041a107981 */ /* 0x000f28000c1e1900 */
[----:B------:R-:W0:Y:S04]  /*0f30*/  LDG.E R28, desc[UR4][R22.64] ;  /* 0x00000004161c7981 */ /* 0x000e28000c1e1900 */
[----:B------:R-:W5:Y:S04]  /*0f40*/  LDG.E R29, desc[UR4][R22.64+0x100] ;  /* 0x00010004161d7981 */ /* 0x000f68000c1e1900 */
[----:B------:R-:W5:Y:S04]  /*0f50*/  LDG.E R17, desc[UR4][R26.64+0x10] ;  /* 0x000010041a117981 */ /* 0x000f68000c1e1900 */
[----:B------:R-:W5:Y:S04]  /*0f60*/  LDG.E R18, desc[UR4][R26.64+0x100] ;  /* 0x000100041a127981 */ /* 0x000f68000c1e1900 */
[----:B------:R-:W5:Y:S04]  /*0f70*/  LDG.E R19, desc[UR4][R26.64+0x110] ;  /* 0x000110041a137981 */ /* 0x000f68000c1e1900 */
[----:B------:R-:W5:Y:S04]  /*0f80*/  LDG.E R24, desc[UR4][R22.64+0x10] ;  /* 0x0000100416187981 */ /* 0x000f68000c1e1900 */
[----:B------:R-:W5:Y:S01]  /*0f90*/  LDG.E R25, desc[UR4][R22.64+0x110] ;  /* 0x0001100416197981 */ /* 0x000f62000c1e1900 */
[----:B------:R-:W-:Y:S05]  /*0fa0*/  WARPSYNC.ALL ;  /* 0x0000000000007948 */ /* 0x000fea0003800000 */
[----:B----4-:R-:W-:Y:S04]  /*0fb0*/  MOVM.16.MT88 R16, R16 ;  /* 0x000000001010723a */ /* 0x010fe80000000000 */
[----:B0123--:R-:W-:Y:S04]  /*0fc0*/  MOVM.16.MT88 R20, R28 ;  /* 0x000000001c14723a */ /* 0x00ffe80000000000 */
[----:B-----5:R-:W-:Y:S04]  /*0fd0*/  MOVM.16.MT88 R21, R29 ;  /* 0x000000001d15723a */ /* 0x020fe80000000000 */
[----:B------:R-:W-:Y:S04]  /*0fe0*/  MOVM.16.MT88 R17, R17 ;  /* 0x000000001111723a */ /* 0x000fe80000000000 */
        /* <DEDUP_REMOVED lines=12> */
.L_x_5:
[----:B------:R-:W-:Y:S05]  /*10b0*/  @P2 BRA `(.L_x_6) ;  /* 0x0000000000882947 */ /* 0x000fea0003800000 */
[----:B------:R-:W5:Y:S02]  /*10c0*/  S2R R7, SR_LANEID ;  /* 0x0000000000077919 */ /* 0x000f640000000000 */
[----:B-----5:R-:W-:Y:S02]  /*10d0*/  LOP3.LUT R6, R7, 0x3, RZ, 0xc0, !PT ;  /* 0x0000000307067812 */ /* 0x020fe400078ec0ff */
[----:B------:R-:W-:Y:S01]  /*10e0*/  SHF.R.U32.HI R17, RZ, 0x2, R7 ;  /* 0x00000002ff117819 */ /* 0x000fe20000011607 */
[----:B------:R-:W-:-:S04]  /*10f0*/  IMAD.MOV.U32 R7, RZ, RZ, RZ ;  /* 0x000000ffff077224 */ /* 0x000fc800078e00ff */
[----:B------:R-:W-:-:S03]  /*1100*/  IMAD.WIDE.U32 R6, R17, 0x8, R6 ;  /* 0x0000000811067825 */ /* 0x000fc600078e0006 */
[C---:B------:R-:W-:Y:S02]  /*1110*/  LEA R26, P0, R6.reuse, UR8, 0x2 ;  /* 0x00000008061a7c11 */ /* 0x040fe4000f8010ff */
[C---:B------:R-:W-:Y:S02]  /*1120*/  LEA R22, P1, R6.reuse, UR10, 0x2 ;  /* 0x0000000a06167c11 */ /* 0x040fe4000f8210ff */
[C-C-:B------:R-:W-:Y:S02]  /*1130*/  LEA.HI.X R27, R6.reuse, UR9, R7.reuse, 0x2, P0 ;  /* 0x00000009061b7c11 */ /* 0x140fe400080f1407 */
[----:B------:R-:W-:-:S03]  /*1140*/  LEA.HI.X R23, R6, UR11, R7, 0x2, P1 ;  /* 0x0000000b06177c11 */ /* 0x000fc600088f1407 */
[----:B------:R-:W5:Y:S04]  /*1150*/  LDG.E R16, desc[UR4][R26.64] ;  /* 0x000000041a107981 */ /* 0x000f68000c1e1900 */
[----:B------:R-:W0:Y:S04]  /*1160*/  LDG.E R28, desc[UR4][R22.64] ;  /* 0x00000004161c7981 */ /* 0x000e28000c1e1900 */
[----:B------:R-:W2:Y:S04]  /*1170*/  LDG.E R29, desc[UR4][R22.64+0x100] ;  /* 0x00010004161d7981 */ /* 0x000ea8000c1e1900 */
[----:B------:R-:W2:Y:S04]  /*1180*/  LDG.E R17, desc[UR4][R26.64+0x10] ;  /* 0x000010041a117981 */ /* 0x000ea8000c1e1900 */
[----:B------:R-:W2:Y:S04]  /*1190*/  LDG.E R18, desc[UR4][R26.64+0x100] ;  /* 0x000100041a127981 */ /* 0x000ea8000c1e1900 */
[----:B------:R-:W2:Y:S04]  /*11a0*/  LDG.E R19, desc[UR4][R26.64+0x110] ;  /* 0x000110041a137981 */ /* 0x000ea8000c1e1900 */
[----:B------:R-:W2:Y:S04]  /*11b0*/  LDG.E R24, desc[UR4][R22.64+0x10] ;  /* 0x0000100416187981 */ /* 0x000ea8000c1e1900 */
[----:B------:R-:W2:Y:S01]  /*11c0*/  LDG.E R25, desc[UR4][R22.64+0x110] ;  /* 0x0001100416197981 */ /* 0x000ea2000c1e1900 */
[----:B------:R-:W-:Y:S05]  /*11d0*/  WARPSYNC.ALL ;  /* 0x0000000000007948 */ /* 0x000fea0003800000 */
[----:B-----5:R-:W-:Y:S04]  /*11e0*/  MOVM.16.MT88 R16, R16 ;  /* 0x000000001010723a */ /* 0x020fe80000000000 */
[----:B01234-:R-:W-:Y:S04]  /*11f0*/  MOVM.16.MT88 R20, R28 ;  /* 0x000000001c14723a */ /* 0x01ffe80000000000 */
[----:B------:R-:W-:Y:S04]  /*1200*/  MOVM.16.MT88 R21, R29 ;  /* 0x000000001d15723a */ /* 0x000fe80000000000 */
        /* <DEDUP_REMOVED lines=13> */
.L_x_6:
        /* <DEDUP_REMOVED lines=35> */
.L_x_7:
[----:B------:R-:W-:-:S05]  /*1510*/  VIADD R0, R0, 0x80 ;  /* 0x0000008000007836 */ /* 0x000fca0000000000 */
[----:B------:R-:W-:-:S13]  /*1520*/  ISETP.NE.AND P0, PT, R0, 0x1040, PT ;  /* 0x000010400000780c */ /* 0x000fda0003f05270 */
[----:B------:R-:W-:Y:S05]  /*1530*/  @P0 BRA `(.L_x_8) ;  /* 0xffffffe800f80947 */ /* 0x000fea000383ffff */
[----:B------:R-:W-:Y:S05]  /*1540*/  EXIT ;  /* 0x000000000000794d */ /* 0x000fea0003800000 */
.L_x_9:
[----:B------:R-:W-:-:S00]  /*1550*/  BRA `(.L_x_9) ;  /* 0xfffffffc00fc7947 */ /* 0x000fc0000383ffff */
[----:B------:R-:W-:-:S00]  /*1560*/  NOP ;  /* 0x0000000000007918 */ /* 0x000fc00000000000 */
        /* <DEDUP_REMOVED lines=9> */
.L_x_10:


//--------------------- .nv.shared.reserved.0     --------------------------
	.section	.nv.shared.reserved.0,"aw",@nobits
	.weak		__nv_reservedSMEM_offset_0_alias
	.size		__nv_reservedSMEM_offset_0_alias, 0, 64
	.other		__nv_reservedSMEM_offset_0_alias,@"STO_CUDA_RESERVED_SHARED STV_DEFAULT"
__nv_reservedSMEM_offset_0_alias:
	.zero		0
	.zero		64


//--------------------- .nv.constant0._Z10matMulWMMAP6__halfS0_Pf --------------------------
	.section	.nv.constant0._Z10matMulWMMAP6__halfS0_Pf,"a",@progbits
	.sectionflags	@""
	.align	4
.nv.constant0._Z10matMulWMMAP6__halfS0_Pf:
	.zero		920


//--------------------- SYMBOLS --------------------------

	.type		.nv.reservedSmem.offset0,@object
	.size		.nv.reservedSmem.offset0,0x4
